//
// Generated by NVIDIA NVVM Compiler
//
// Compiler Build ID: CL-36424714
// Cuda compilation tools, release 13.0, V13.0.88
// Based on NVVM 20.0.0
//

.version 9.0
.target sm_100
.address_size 64

	// .globl	_Z12hello_kernelv
.extern .func  (.param .b32 func_retval0) vprintf
(
	.param .b64 vprintf_param_0,
	.param .b64 vprintf_param_1
)
;
.global .align 1 .b8 $str[62] = {72, 101, 108, 108, 111, 32, 102, 114, 111, 109, 32, 82, 84, 88, 32, 50, 48, 56, 48, 32, 71, 80, 85, 44, 32, 116, 104, 114, 101, 97, 100, 32, 37, 100, 32, 105, 110, 32, 98, 108, 111, 99, 107, 32, 37, 100, 32, 97, 116, 32, 103, 108, 111, 98, 97, 108, 32, 37, 100, 33, 10};

.visible .entry _Z12hello_kernelv()
{
	.local .align 8 .b8 	__local_depot0[16];
	.reg .b64 	%SP;
	.reg .b64 	%SPL;
	.reg .b32 	%r<7>;
	.reg .b64 	%rd<5>;

	mov.u64 	%SPL, __local_depot0;
	cvta.local.u64 	%SP, %SPL;
	add.u64 	%rd1, %SP, 0;
	add.u64 	%rd2, %SPL, 0;
	mov.u32 	%r1, %ctaid.x;
	mov.u32 	%r2, %ntid.x;
	mov.u32 	%r3, %tid.x;
	mad.lo.s32 	%r4, %r2, %r3, %r1;
	st.local.v2.u32 	[%rd2], {%r3, %r1};
	st.local.u32 	[%rd2+8], %r4;
	mov.u64 	%rd3, $str;
	cvta.global.u64 	%rd4, %rd3;
	{ // callseq 0, 0
	.param .b64 param0;
	st.param.b64 	[param0], %rd4;
	.param .b64 param1;
	st.param.b64 	[param1], %rd1;
	.param .b32 retval0;
	call.uni (retval0), 
	vprintf, 
	(
	param0, 
	param1
	);
	ld.param.b32 	%r5, [retval0];
	} // callseq 0
	ret;

}
	// .globl	_Z13dist_to_firstiPK6float3Pf
.visible .entry _Z13dist_to_firstiPK6float3Pf(
	.param .u32 _Z13dist_to_firstiPK6float3Pf_param_0,
	.param .u64 .ptr .align 1 _Z13dist_to_firstiPK6float3Pf_param_1,
	.param .u64 .ptr .align 1 _Z13dist_to_firstiPK6float3Pf_param_2
)
{
	.reg .pred 	%p<2>;
	.reg .b32 	%r<6>;
	.reg .b32 	%f<13>;
	.reg .b64 	%rd<9>;

	ld.param.u32 	%r2, [_Z13dist_to_firstiPK6float3Pf_param_0];
	ld.param.u64 	%rd1, [_Z13dist_to_firstiPK6float3Pf_param_1];
	ld.param.u64 	%rd2, [_Z13dist_to_firstiPK6float3Pf_param_2];
	mov.u32 	%r3, %ctaid.x;
	mov.u32 	%r4, %ntid.x;
	mov.u32 	%r5, %tid.x;
	mad.lo.s32 	%r1, %r3, %r4, %r5;
	setp.ge.s32 	%p1, %r1, %r2;
	@%p1 bra 	$L__BB1_2;
	cvta.to.global.u64 	%rd3, %rd1;
	cvta.to.global.u64 	%rd4, %rd2;
	ld.global.f32 	%f1, [%rd3];
	ld.global.f32 	%f2, [%rd3+4];
	ld.global.f32 	%f3, [%rd3+8];
	mul.wide.s32 	%rd5, %r1, 12;
	add.s64 	%rd6, %rd3, %rd5;
	ld.global.f32 	%f4, [%rd6];
	ld.global.f32 	%f5, [%rd6+4];
	ld.global.f32 	%f6, [%rd6+8];
	sub.f32 	%f7, %f4, %f1;
	sub.f32 	%f8, %f5, %f2;
	sub.f32 	%f9, %f6, %f3;
	mul.f32 	%f10, %f8, %f8;
	fma.rn.f32 	%f11, %f7, %f7, %f10;
	fma.rn.f32 	%f12, %f9, %f9, %f11;
	mul.wide.s32 	%rd7, %r1, 4;
	add.s64 	%rd8, %rd4, %rd7;
	st.global.f32 	[%rd8], %f12;
$L__BB1_2:
	ret;

}


// ===== COMPILED SASS (sm_100) =====

	.target	sm_100

	.elftype	@"ET_EXEC"


//--------------------- .note.nv.tkinfo           --------------------------
	.section	.note.nv.tkinfo,"",@"SHT_NOTE"
	.sectionflags	@"SHF_NOTE_NV_TKINFO"
	.tkinfo
        /*0018*/ 	.word	0x00000002
        /*0030*/ 	.string	""
        /*0030*/ 	.string	"ptxas"
        /*0030*/ 	.string	"Cuda compilation tools, release 13.0, V13.0.88"
        /*0030*/ 	.string	"Build cuda_13.0.r13.0/compiler.36424714_0"
        /*0030*/ 	.string	"-arch sm_100 -m 64 "



//--------------------- .note.nv.cuinfo           --------------------------
	.section	.note.nv.cuinfo,"",@"SHT_NOTE"
	.sectionflags	@"SHF_NOTE_NV_CUINFO"
        /*0018*/ 	.short	0x0002
        /*001a*/ 	.short	0x0064
        /*001c*/ 	.short	0x0082
	.zero		2


//--------------------- .nv.info                  --------------------------
	.section	.nv.info,"",@"SHT_CUDA_INFO"
	.align	4


	//----- nvinfo : EIATTR_REGCOUNT
	.align		4
        /*0000*/ 	.byte	0x04, 0x2f
        /*0002*/ 	.short	(.L_2 - .L_1)
	.align		4
.L_1:
        /*0004*/ 	.word	index@(_Z12hello_kernelv)
        /*0008*/ 	.word	0x00000018


	//----- nvinfo : EIATTR_FRAME_SIZE
	.align		4
.L_2:
        /*000c*/ 	.byte	0x04, 0x11
        /*000e*/ 	.short	(.L_4 - .L_3)
	.align		4
.L_3:
        /*0010*/ 	.word	index@(_Z12hello_kernelv)
        /*0014*/ 	.word	0x00000010


	//----- nvinfo : EIATTR_REGCOUNT
	.align		4
.L_4:
        /*0018*/ 	.byte	0x04, 0x2f
        /*001a*/ 	.short	(.L_6 - .L_5)
	.align		4
.L_5:
        /*001c*/ 	.word	index@(_Z13dist_to_firstiPK6float3Pf)
        /*0020*/ 	.word	0x00000012


	//----- nvinfo : EIATTR_FRAME_SIZE
	.align		4
.L_6:
        /*0024*/ 	.byte	0x04, 0x11
        /*0026*/ 	.short	(.L_8 - .L_7)
	.align		4
.L_7:
        /*0028*/ 	.word	index@(_Z13dist_to_firstiPK6float3Pf)
        /*002c*/ 	.word	0x00000000


	//----- nvinfo : EIATTR_MIN_STACK_SIZE
	.align		4
.L_8:
        /*0030*/ 	.byte	0x04, 0x12
        /*0032*/ 	.short	(.L_10 - .L_9)
	.align		4
.L_9:
        /*0034*/ 	.word	index@(_Z13dist_to_firstiPK6float3Pf)
        /*0038*/ 	.word	0x00000000


	//----- nvinfo : EIATTR_MIN_STACK_SIZE
	.align		4
.L_10:
        /*003c*/ 	.byte	0x04, 0x12
        /*003e*/ 	.short	(.L_12 - .L_11)
	.align		4
.L_11:
        /*0040*/ 	.word	index@(_Z12hello_kernelv)
        /*0044*/ 	.word	0x00000010
.L_12:


//--------------------- .nv.compat                --------------------------
	.section	.nv.compat,"",@"SHT_CUDA_COMPAT_INFO"
	.align	4
        /*0000*/ 	.byte	0x02, 0x09, 0x00, 0x00, 0x02, 0x02, 0x01, 0x00, 0x02, 0x05, 0x05, 0x00, 0x03, 0x07, 0x01, 0x01
        /*0010*/ 	.byte	0x02, 0x03, 0x00, 0x00, 0x02, 0x06, 0x01, 0x00, 0x04, 0x0b, 0x08, 0x00, 0x09, 0x00, 0x00, 0x00
        /*0020*/ 	.byte	0x00, 0x00, 0x00, 0x00


//--------------------- .nv.info._Z13dist_to_firstiPK6float3Pf --------------------------
	.section	.nv.info._Z13dist_to_firstiPK6float3Pf,"",@"SHT_CUDA_INFO"
	.sectionflags	@""
	.align	4


	//----- nvinfo : EIATTR_CUDA_API_VERSION
	.align		4
        /*0000*/ 	.byte	0x04, 0x37
        /*0002*/ 	.short	(.L_14 - .L_13)
.L_13:
        /*0004*/ 	.word	0x00000082


	//----- nvinfo : EIATTR_KPARAM_INFO
	.align		4
.L_14:
        /*0008*/ 	.byte	0x04, 0x17
        /*000a*/ 	.short	(.L_16 - .L_15)
.L_15:
        /*000c*/ 	.word	0x00000000
        /*0010*/ 	.short	0x0002
        /*0012*/ 	.short	0x0010
        /*0014*/ 	.byte	0x00, 0xf5, 0x21, 0x00


	//----- nvinfo : EIATTR_KPARAM_INFO
	.align		4
.L_16:
        /*0018*/ 	.byte	0x04, 0x17
        /*001a*/ 	.short	(.L_18 - .L_17)
.L_17:
        /*001c*/ 	.word	0x00000000
        /*0020*/ 	.short	0x0001
        /*0022*/ 	.short	0x0008
        /*0024*/ 	.byte	0x00, 0xf5, 0x21, 0x00


	//----- nvinfo : EIATTR_KPARAM_INFO
	.align		4
.L_18:
        /*0028*/ 	.byte	0x04, 0x17
        /*002a*/ 	.short	(.L_20 - .L_19)
.L_19:
        /*002c*/ 	.word	0x00000000
        /*0030*/ 	.short	0x0000
        /*0032*/ 	.short	0x0000
        /*0034*/ 	.byte	0x00, 0xf0, 0x11, 0x00


	//----- nvinfo : EIATTR_SPARSE_MMA_MASK
	.align		4
.L_20:
        /*0038*/ 	.byte	0x03, 0x50
        /*003a*/ 	.short	0x0000


	//----- nvinfo : EIATTR_MAXREG_COUNT
	.align		4
        /*003c*/ 	.byte	0x03, 0x1b
        /*003e*/ 	.short	0x00ff


	//----- nvinfo : EIATTR_MERCURY_ISA_VERSION
	.align		4
        /*0040*/ 	.byte	0x03, 0x5f
        /*0042*/ 	.short	0x0101


	//----- nvinfo : EIATTR_VRC_CTA_INIT_COUNT
	.align		4
        /*0044*/ 	.byte	0x02, 0x4a
	.zero		1
	.zero		1


	//----- nvinfo : EIATTR_EXIT_INSTR_OFFSETS
	.align		4
        /*0048*/ 	.byte	0x04, 0x1c
        /*004a*/ 	.short	(.L_22 - .L_21)


	//   ....[0]....
.L_21:
        /*004c*/ 	.word	0x00000070


	//   ....[1]....
        /*0050*/ 	.word	0x000001b0


	//----- nvinfo : EIATTR_CBANK_PARAM_SIZE
	.align		4
.L_22:
        /*0054*/ 	.byte	0x03, 0x19
        /*0056*/ 	.short	0x0018


	//----- nvinfo : EIATTR_PARAM_CBANK
	.align		4
        /*0058*/ 	.byte	0x04, 0x0a
        /*005a*/ 	.short	(.L_24 - .L_23)
	.align		4
.L_23:
        /*005c*/ 	.word	index@(.nv.constant0._Z13dist_to_firstiPK6float3Pf)
        /*0060*/ 	.short	0x0380
        /*0062*/ 	.short	0x0018


	//----- nvinfo : EIATTR_SW_WAR
	.align		4
.L_24:
        /*0064*/ 	.byte	0x04, 0x36
        /*0066*/ 	.short	(.L_26 - .L_25)
.L_25:
        /*0068*/ 	.word	0x00000008
.L_26:


//--------------------- .nv.info._Z12hello_kernelv --------------------------
	.section	.nv.info._Z12hello_kernelv,"",@"SHT_CUDA_INFO"
	.sectionflags	@""
	.align	4


	//----- nvinfo : EIATTR_CUDA_API_VERSION
	.align		4
        /*0000*/ 	.byte	0x04, 0x37
        /*0002*/ 	.short	(.L_28 - .L_27)
.L_27:
        /*0004*/ 	.word	0x00000082


	//----- nvinfo : EIATTR_SPARSE_MMA_MASK
	.align		4
.L_28:
        /*0008*/ 	.byte	0x03, 0x50
        /*000a*/ 	.short	0x0000


	//----- nvinfo : EIATTR_MAXREG_COUNT
	.align		4
        /*000c*/ 	.byte	0x03, 0x1b
        /*000e*/ 	.short	0x00ff


	//----- nvinfo : EIATTR_EXTERNS
	.align		4
        /*0010*/ 	.byte	0x04, 0x0f
        /*0012*/ 	.short	(.L_30 - .L_29)


	//   ....[0]....
	.align		4
.L_29:
        /*0014*/ 	.word	index@(vprintf)


	//----- nvinfo : EIATTR_MERCURY_ISA_VERSION
	.align		4
.L_30:
        /*0018*/ 	.byte	0x03, 0x5f
        /*001a*/ 	.short	0x0101


	//----- nvinfo : EIATTR_VRC_CTA_INIT_COUNT
	.align		4
        /*001c*/ 	.byte	0x02, 0x4a
	.zero		1
	.zero		1


	//----- nvinfo : EIATTR_SYSCALL_OFFSETS
	.align		4
        /*0020*/ 	.byte	0x04, 0x46
        /*0022*/ 	.short	(.L_32 - .L_31)


	//   ....[0]....
.L_31:
        /*0024*/ 	.word	0x00000120


	//----- nvinfo : EIATTR_EXIT_INSTR_OFFSETS
	.align		4
.L_32:
        /*0028*/ 	.byte	0x04, 0x1c
        /*002a*/ 	.short	(.L_34 - .L_33)


	//   ....[0]....
.L_33:
        /*002c*/ 	.word	0x00000130


	//----- nvinfo : EIATTR_SW_WAR
	.align		4
.L_34:
        /*0030*/ 	.byte	0x04, 0x36
        /*0032*/ 	.short	(.L_36 - .L_35)
.L_35:
        /*0034*/ 	.word	0x00000008
.L_36:


//--------------------- .nv.callgraph             --------------------------
	.section	.nv.callgraph,"",@"SHT_CUDA_CALLGRAPH"
	.align	4
	.sectionentsize	8
	.align		4
        /*0000*/ 	.word	0x00000000
	.align		4
        /*0004*/ 	.word	0xffffffff
	.align		4
        /*0008*/ 	.word	index@(_Z12hello_kernelv)
	.align		4
        /*000c*/ 	.word	index@(vprintf)
	.align		4
        /*0010*/ 	.word	0x00000000
	.align		4
        /*0014*/ 	.word	0xfffffffe
	.align		4
        /*0018*/ 	.word	0x00000000
	.align		4
        /*001c*/ 	.word	0xfffffffd
	.align		4
        /*0020*/ 	.word	0x00000000
	.align		4
        /*0024*/ 	.word	0xfffffffc


//--------------------- .nv.constant4             --------------------------
	.section	.nv.constant4,"a",@progbits
	.align	8
	.align		8
.nv.constant4:
        /*0000*/ 	.dword	$str
	.align		8
        /*0008*/ 	.dword	vprintf


//--------------------- .text._Z13dist_to_firstiPK6float3Pf --------------------------
	.section	.text._Z13dist_to_firstiPK6float3Pf,"ax",@progbits
	.align	128
        .global         _Z13dist_to_firstiPK6float3Pf
        .type           _Z13dist_to_firstiPK6float3Pf,@function
        .size           _Z13dist_to_firstiPK6float3Pf,(.L_x_3 - _Z13dist_to_firstiPK6float3Pf)
        .other          _Z13dist_to_firstiPK6float3Pf,@"STO_CUDA_ENTRY STV_DEFAULT"
_Z13dist_to_firstiPK6float3Pf:
.text._Z13dist_to_firstiPK6float3Pf:
[----:B------:R-:W-:Y:S01]  /*0000*/  LDC R1, c[0x0][0x37c] ;  /* 0x0000df00ff017b82 */ /* 0x000fe20000000800 */
[----:B------:R-:W0:Y:S07]  /*0010*/  S2R R0, SR_TID.X ;  /* 0x0000000000007919 */ /* 0x000e2e0000002100 */
[----:B------:R-:W0:Y:S01]  /*0020*/  S2UR UR4, SR_CTAID.X ;  /* 0x00000000000479c3 */ /* 0x000e220000002500 */
[----:B------:R-:W1:Y:S07]  /*0030*/  LDCU UR5, c[0x0][0x380] ;  /* 0x00007000ff0577ac */ /* 0x000e6e0008000800 */
[----:B------:R-:W0:Y:S02]  /*0040*/  LDC R9, c[0x0][0x360] ;  /* 0x0000d800ff097b82 */ /* 0x000e240000000800 */
[----:B0-----:R-:W-:-:S05]  /*0050*/  IMAD R9, R9, UR4, R0 ;  /* 0x0000000409097c24 */ /* 0x001fca000f8e0200 */
[----:B-1----:R-:W-:-:S13]  /*0060*/  ISETP.GE.AND P0, PT, R9, UR5, PT ;  /* 0x0000000509007c0c */ /* 0x002fda000bf06270 */
[----:B------:R-:W-:Y:S05]  /*0070*/  @P0 EXIT ;  /* 0x000000000000094d */ /* 0x000fea0003800000 */
[----:B------:R-:W0:Y:S01]  /*0080*/  LDC.64 R4, c[0x0][0x388] ;  /* 0x0000e200ff047b82 */ /* 0x000e220000000a00 */
[----:B------:R-:W1:Y:S07]  /*0090*/  LDCU.64 UR4, c[0x0][0x358] ;  /* 0x00006b00ff0477ac */ /* 0x000e6e0008000a00 */
[----:B------:R-:W2:Y:S08]  /*00a0*/  LDC.64 R2, c[0x0][0x388] ;  /* 0x0000e200ff027b82 */ /* 0x000eb00000000a00 */
[----:B------:R-:W3:Y:S01]  /*00b0*/  LDC.64 R6, c[0x0][0x390] ;  /* 0x0000e400ff067b82 */ /* 0x000ee20000000a00 */
[----:B0-----:R-:W-:-:S05]  /*00c0*/  IMAD.WIDE R4, R9, 0xc, R4 ;  /* 0x0000000c09047825 */ /* 0x001fca00078e0204 */
[----:B-1----:R-:W4:Y:S04]  /*00d0*/  LDG.E R13, desc[UR4][R4.64+0x4] ;  /* 0x00000404040d7981 */ /* 0x002f28000c1e1900 */
[----:B--2---:R-:W4:Y:S04]  /*00e0*/  LDG.E R8, desc[UR4][R2.64+0x4] ;  /* 0x0000040402087981 */ /* 0x004f28000c1e1900 */
[----:B------:R-:W2:Y:S04]  /*00f0*/  LDG.E R0, desc[UR4][R2.64] ;  /* 0x0000000402007981 */ /* 0x000ea8000c1e1900 */
[----:B------:R-:W2:Y:S04]  /*0100*/  LDG.E R11, desc[UR4][R4.64] ;  /* 0x00000004040b7981 */ /* 0x000ea8000c1e1900 */
[----:B------:R-:W5:Y:S04]  /*0110*/  LDG.E R10, desc[UR4][R2.64+0x8] ;  /* 0x00000804020a7981 */ /* 0x000f68000c1e1900 */
[----:B------:R-:W5:Y:S01]  /*0120*/  LDG.E R15, desc[UR4][R4.64+0x8] ;  /* 0x00000804040f7981 */ /* 0x000f62000c1e1900 */
[----:B---3--:R-:W-:-:S04]  /*0130*/  IMAD.WIDE R6, R9, 0x4, R6 ;  /* 0x0000000409067825 */ /* 0x008fc800078e0206 */
[----:B----4-:R-:W-:Y:S01]  /*0140*/  FADD R8, -R8, R13 ;  /* 0x0000000d08087221 */ /* 0x010fe20000000100 */
[----:B--2---:R-:W-:-:S03]  /*0150*/  FADD R0, -R0, R11 ;  /* 0x0000000b00007221 */ /* 0x004fc60000000100 */
[----:B------:R-:W-:-:S04]  /*0160*/  FMUL R11, R8, R8 ;  /* 0x00000008080b7220 */ /* 0x000fc80000400000 */
[----:B------:R-:W-:Y:S01]  /*0170*/  FFMA R11, R0, R0, R11 ;  /* 0x00000000000b7223 */ /* 0x000fe2000000000b */
[----:B-----5:R-:W-:-:S04]  /*0180*/  FADD R10, -R10, R15 ;  /* 0x0000000f0a0a7221 */ /* 0x020fc80000000100 */
[----:B------:R-:W-:-:S05]  /*0190*/  FFMA R11, R10, R10, R11 ;  /* 0x0000000a0a0b7223 */ /* 0x000fca000000000b */
[----:B------:R-:W-:Y:S01]  /*01a0*/  STG.E desc[UR4][R6.64], R11 ;  /* 0x0000000b06007986 */ /* 0x000fe2000c101904 */
[----:B------:R-:W-:Y:S05]  /*01b0*/  EXIT ;  /* 0x000000000000794d */ /* 0x000fea0003800000 */
.L_x_0:
[----:B------:R-:W-:-:S00]  /*01c0*/  BRA `(.L_x_0) ;  /* 0xfffffffc00fc7947 */ /* 0x000fc0000383ffff */
[----:B------:R-:W-:-:S00]  /*01d0*/  NOP ;  /* 0x0000000000007918 */ /* 0x000fc00000000000 */
        /* <DEDUP_REMOVED lines=10> */
.L_x_3:


//--------------------- .text._Z12hello_kernelv   --------------------------
	.section	.text._Z12hello_kernelv,"ax",@progbits
	.align	128
        .global         _Z12hello_kernelv
        .type           _Z12hello_kernelv,@function
        .size           _Z12hello_kernelv,(.L_x_4 - _Z12hello_kernelv)
        .other          _Z12hello_kernelv,@"STO_CUDA_ENTRY STV_DEFAULT"
_Z12hello_kernelv:
.text._Z12hello_kernelv:
[----:B------:R-:W0:Y:S01]  /*0000*/  LDC R1, c[0x0][0x37c] ;  /* 0x0000df00ff017b82 */ /* 0x000e220000000800 */
[----:B------:R-:W1:Y:S01]  /*0010*/  S2R R9, SR_CTAID.X ;  /* 0x0000000000097919 */ /* 0x000e620000002500 */
[----:B------:R-:W2:Y:S01]  /*0020*/  LDCU UR5, c[0x0][0x2fc] ;  /* 0x00005f80ff0577ac */ /* 0x000ea20008000800 */
[----:B------:R-:W-:Y:S01]  /*0030*/  MOV R2, 0x8 ;  /* 0x0000000800027802 */ /* 0x000fe20000000f00 */
[----:B0-----:R-:W-:Y:S01]  /*0040*/  VIADD R1, R1, 0xfffffff0 ;  /* 0xfffffff001017836 */ /* 0x001fe20000000000 */
[----:B------:R-:W1:Y:S01]  /*0050*/  S2R R8, SR_TID.X ;  /* 0x0000000000087919 */ /* 0x000e620000002100 */
[----:B------:R-:W1:Y:S03]  /*0060*/  LDCU UR6, c[0x0][0x360] ;  /* 0x00006c00ff0677ac */ /* 0x000e660008000800 */
[----:B------:R-:W0:Y:S01]  /*0070*/  LDC.64 R2, c[0x4][R2] ;  /* 0x0100000002027b82 */ /* 0x000e220000000a00 */
[----:B------:R-:W3:Y:S02]  /*0080*/  LDCU UR4, c[0x0][0x2f8] ;  /* 0x00005f00ff0477ac */ /* 0x000ee40008000800 */
[----:B---3--:R-:W-:-:S05]  /*0090*/  IADD3 R6, P0, PT, R1, UR4, RZ ;  /* 0x0000000401067c10 */ /* 0x008fca000ff1e0ff */
[----:B--2---:R-:W-:Y:S02]  /*00a0*/  IMAD.X R7, RZ, RZ, UR5, P0 ;  /* 0x00000005ff077e24 */ /* 0x004fe400080e06ff */
[----:B-1----:R-:W-:Y:S01]  /*00b0*/  IMAD R0, R8, UR6, R9 ;  /* 0x0000000608007c24 */ /* 0x002fe2000f8e0209 */
[----:B------:R1:W-:Y:S01]  /*00c0*/  STL.64 [R1], R8 ;  /* 0x0000000801007387 */ /* 0x0003e20000100a00 */
[----:B------:R-:W2:Y:S03]  /*00d0*/  LDCU.64 UR6, c[0x4][URZ] ;  /* 0x01000000ff0677ac */ /* 0x000ea60008000a00 */
[----:B------:R1:W-:Y:S01]  /*00e0*/  STL [R1+0x8], R0 ;  /* 0x0000080001007387 */ /* 0x0003e20000100800 */
[----:B--2---:R-:W-:Y:S01]  /*00f0*/  IMAD.U32 R4, RZ, RZ, UR6 ;  /* 0x00000006ff047e24 */ /* 0x004fe2000f8e00ff */
[----:B01----:R-:W-:-:S07]  /*0100*/  MOV R5, UR7 ;  /* 0x0000000700057c02 */ /* 0x003fce0008000f00 */
[----:B------:R-:W-:-:S07]  /*0110*/  LEPC R20, `(.L_x_1) ;  /* 0x000000001014794e */ /* 0x000fce0000000000 */
[----:B------:R-:W-:Y:S05]  /*0120*/  CALL.ABS.NOINC R2 ;  /* 0x0000000002007343 */ /* 0x000fea0003c00000 */
.L_x_1:
[----:B------:R-:W-:Y:S05]  /*0130*/  EXIT ;  /* 0x000000000000794d */ /* 0x000fea0003800000 */
.L_x_2:
        /* <DEDUP_REMOVED lines=12> */
.L_x_4:


//--------------------- .nv.global.init           --------------------------
	.section	.nv.global.init,"aw",@progbits
.nv.global.init:
	.type		$str,@object
	.size		$str,(.L_0 - $str)
$str:
        /*0000*/ 	.byte	0x48, 0x65, 0x6c, 0x6c, 0x6f, 0x20, 0x66, 0x72, 0x6f, 0x6d, 0x20, 0x52, 0x54, 0x58, 0x20, 0x32
        /*0010*/ 	.byte	0x30, 0x38, 0x30, 0x20, 0x47, 0x50, 0x55, 0x2c, 0x20, 0x74, 0x68, 0x72, 0x65, 0x61, 0x64, 0x20
        /*0020*/ 	.byte	0x25, 0x64, 0x20, 0x69, 0x6e, 0x20, 0x62, 0x6c, 0x6f, 0x63, 0x6b, 0x20, 0x25, 0x64, 0x20, 0x61
        /*0030*/ 	.byte	0x74, 0x20, 0x67, 0x6c, 0x6f, 0x62, 0x61, 0x6c, 0x20, 0x25, 0x64, 0x21, 0x0a, 0x00
.L_0:


//--------------------- .nv.shared.reserved.0     --------------------------
	.section	.nv.shared.reserved.0,"aw",@nobits
	.weak		__nv_reservedSMEM_offset_0_alias
	.size		__nv_reservedSMEM_offset_0_alias, 0, 64
	.other		__nv_reservedSMEM_offset_0_alias,@"STO_CUDA_RESERVED_SHARED STV_DEFAULT"
__nv_reservedSMEM_offset_0_alias:
	.zero		0
	.zero		64


//--------------------- .nv.constant0._Z13dist_to_firstiPK6float3Pf --------------------------
	.section	.nv.constant0._Z13dist_to_firstiPK6float3Pf,"a",@progbits
	.sectionflags	@""
	.align	4
.nv.constant0._Z13dist_to_firstiPK6float3Pf:
	.zero		920


//--------------------- .nv.constant0._Z12hello_kernelv --------------------------
	.section	.nv.constant0._Z12hello_kernelv,"a",@progbits
	.sectionflags	@""
	.align	4
.nv.constant0._Z12hello_kernelv:
	.zero		896


//--------------------- SYMBOLS --------------------------

	.type		.nv.reservedSmem.offset0,@object
	.size		.nv.reservedSmem.offset0,0x4
	.type		vprintf,@function
